	.headerflags	@"EF_CUDA_TEXMODE_UNIFIED EF_CUDA_64BIT_ADDRESS EF_CUDA_ACCELERATORS EF_CUDA_SM90 EF_CUDA_VIRTUAL_SM(EF_CUDA_SM90)"
	.elftype	@"ET_EXEC"


//--------------------- .nv.info                  --------------------------
	.section	.nv.info,"",@"SHT_CUDA_INFO"
	.align	4


	//----- nvinfo : EIATTR_REGCOUNT
	.align		4
        /*0000*/ 	.byte	0x04, 0x2f
        /*0002*/ 	.short	(.L_1 - .L_0)
	.align		4
.L_0:
        /*0004*/ 	.word	index@(triton_poi_fused_reflection_pad1d_43)
        /*0008*/ 	.word	0x0000000e


	//----- nvinfo : EIATTR_MIN_STACK_SIZE
	.align		4
.L_1:
        /*000c*/ 	.byte	0x04, 0x12
        /*000e*/ 	.short	(.L_3 - .L_2)
	.align		4
.L_2:
        /*0010*/ 	.word	index@(triton_poi_fused_reflection_pad1d_43)
        /*0014*/ 	.word	0x00000000


	//----- nvinfo : EIATTR_FRAME_SIZE
	.align		4
.L_3:
        /*0018*/ 	.byte	0x04, 0x11
        /*001a*/ 	.short	(.L_5 - .L_4)
	.align		4
.L_4:
        /*001c*/ 	.word	index@(triton_poi_fused_reflection_pad1d_43)
        /*0020*/ 	.word	0x00000000


	//----- nvinfo : EIATTR_MIN_STACK_SIZE
	.align		4
.L_5:
        /*0024*/ 	.byte	0x04, 0x12
        /*0026*/ 	.short	(.L_7 - .L_6)
	.align		4
.L_6:
        /*0028*/ 	.word	index@(triton_poi_fused_reflection_pad1d_43)
        /*002c*/ 	.word	0x00000000
.L_7:


//--------------------- .nv.info.triton_poi_fused_reflection_pad1d_43 --------------------------
	.section	.nv.info.triton_poi_fused_reflection_pad1d_43,"",@"SHT_CUDA_INFO"
	.sectionflags	@""
	.align	4


	//----- nvinfo : EIATTR_CUDA_API_VERSION
	.align		4
        /*0000*/ 	.byte	0x04, 0x37
        /*0002*/ 	.short	(.L_9 - .L_8)
.L_8:
        /*0004*/ 	.word	0x0000007c


	//----- nvinfo : EIATTR_KPARAM_INFO
	.align		4
.L_9:
        /*0008*/ 	.byte	0x04, 0x17
        /*000a*/ 	.short	(.L_11 - .L_10)
.L_10:
        /*000c*/ 	.word	0x00000000
        /*0010*/ 	.short	0x0002
        /*0012*/ 	.short	0x0010
        /*0014*/ 	.byte	0x00, 0xf0, 0x11, 0x00


	//----- nvinfo : EIATTR_KPARAM_INFO
	.align		4
.L_11:
        /*0018*/ 	.byte	0x04, 0x17
        /*001a*/ 	.short	(.L_13 - .L_12)
.L_12:
        /*001c*/ 	.word	0x00000000
        /*0020*/ 	.short	0x0001
        /*0022*/ 	.short	0x0008
        /*0024*/ 	.byte	0x00, 0xf4, 0x21, 0x00


	//----- nvinfo : EIATTR_KPARAM_INFO
	.align		4
.L_13:
        /*0028*/ 	.byte	0x04, 0x17
        /*002a*/ 	.short	(.L_15 - .L_14)
.L_14:
        /*002c*/ 	.word	0x00000000
        /*0030*/ 	.short	0x0000
        /*0032*/ 	.short	0x0000
        /*0034*/ 	.byte	0x00, 0xf4, 0x21, 0x00


	//----- nvinfo : EIATTR_SPARSE_MMA_MASK
	.align		4
.L_15:
        /*0038*/ 	.byte	0x03, 0x50
        /*003a*/ 	.short	0x0000


	//----- nvinfo : EIATTR_MAXREG_COUNT
	.align		4
        /*003c*/ 	.byte	0x03, 0x1b
        /*003e*/ 	.short	0x00ff


	//----- nvinfo : EIATTR_EXIT_INSTR_OFFSETS
	.align		4
        /*0040*/ 	.byte	0x04, 0x1c
        /*0042*/ 	.short	(.L_17 - .L_16)


	//   ....[0]....
.L_16:
        /*0044*/ 	.word	0x000001f0


	//   ....[1]....
        /*0048*/ 	.word	0x00000210


	//----- nvinfo : EIATTR_REQNTID
	.align		4
.L_17:
        /*004c*/ 	.byte	0x04, 0x10
        /*004e*/ 	.short	(.L_19 - .L_18)
.L_18:
        /*0050*/ 	.word	0x00000080
        /*0054*/ 	.word	0x00000001
        /*0058*/ 	.word	0x00000001


	//----- nvinfo : EIATTR_CBANK_PARAM_SIZE
	.align		4
.L_19:
        /*005c*/ 	.byte	0x03, 0x19
        /*005e*/ 	.short	0x0014


	//----- nvinfo : EIATTR_PARAM_CBANK
	.align		4
        /*0060*/ 	.byte	0x04, 0x0a
        /*0062*/ 	.short	(.L_21 - .L_20)
	.align		4
.L_20:
        /*0064*/ 	.word	index@(.nv.constant0.triton_poi_fused_reflection_pad1d_43)
        /*0068*/ 	.short	0x0210
        /*006a*/ 	.short	0x0014


	//----- nvinfo : EIATTR_SW_WAR
	.align		4
.L_21:
        /*006c*/ 	.byte	0x04, 0x36
        /*006e*/ 	.short	(.L_23 - .L_22)
.L_22:
        /*0070*/ 	.word	0x00000008
.L_23:


//--------------------- .nv.callgraph             --------------------------
	.section	.nv.callgraph,"",@"SHT_CUDA_CALLGRAPH"
	.align	4
	.sectionentsize	8
	.align		4
        /*0000*/ 	.word	0x00000000
	.align		4
        /*0004*/ 	.word	0xffffffff
	.align		4
        /*0008*/ 	.word	0x00000000
	.align		4
        /*000c*/ 	.word	0xfffffffe
	.align		4
        /*0010*/ 	.word	0x00000000
	.align		4
        /*0014*/ 	.word	0xfffffffd
	.align		4
        /*0018*/ 	.word	0x00000000
	.align		4
        /*001c*/ 	.word	0xfffffffc


//--------------------- .text.triton_poi_fused_reflection_pad1d_43 --------------------------
	.section	.text.triton_poi_fused_reflection_pad1d_43,"ax",@progbits
	.align	128
        .global         triton_poi_fused_reflection_pad1d_43
        .type           triton_poi_fused_reflection_pad1d_43,@function
        .size           triton_poi_fused_reflection_pad1d_43,(.L_x_1 - triton_poi_fused_reflection_pad1d_43)
        .other          triton_poi_fused_reflection_pad1d_43,@"STO_CUDA_ENTRY STV_DEFAULT"
triton_poi_fused_reflection_pad1d_43:
.text.triton_poi_fused_reflection_pad1d_43:
[----:B------:R-:W0:Y:S02]  /*0000*/  LDC R1, c[0x0][0x28] ;  /* 0x00000a00ff017b82 */ /* 0x000e240000000800 */
[----:B------:R-:W1:Y:S01]  /*0010*/  S2R R0, SR_TID.X ;  /* 0x0000000000007919 */ /* 0x000e620000002100 */
[----:B------:R-:W-:Y:S01]  /*0020*/  CS2R R10, SRZ ;  /* 0x00000000000a7805 */ /* 0x000fe2000001ff00 */
[----:B------:R-:W-:Y:S01]  /*0030*/  ULDC.64 UR4, c[0x0][0x208] ;  /* 0x0000820000047ab9 */ /* 0x000fe20000000a00 */
[----:B------:R-:W2:Y:S01]  /*0040*/  S2R R9, SR_CTAID.X ;  /* 0x0000000000097919 */ /* 0x000ea20000002500 */
[----:B-1----:R-:W-:-:S05]  /*0050*/  IMAD.SHL.U32 R0, R0, 0x2, RZ ;  /* 0x0000000200007824 */ /* 0x002fca00078e00ff */
[----:B------:R-:W-:-:S04]  /*0060*/  LOP3.LUT R0, R0, 0xfe, RZ, 0xc0, !PT ;  /* 0x000000fe00007812 */ /* 0x000fc800078ec0ff */
[----:B--2---:R-:W-:-:S04]  /*0070*/  LEA R9, R9, R0, 0x8 ;  /* 0x0000000009097211 */ /* 0x004fc800078e40ff */
[C---:B------:R-:W-:Y:S01]  /*0080*/  ISETP.GE.AND P0, PT, R9.reuse, 0x110, PT ;  /* 0x000001100900780c */ /* 0x040fe20003f06270 */
[C---:B------:R-:W-:Y:S02]  /*0090*/  VIADD R0, R9.reuse, 0x1 ;  /* 0x0000000109007836 */ /* 0x040fe40000000000 */
[----:B------:R-:W-:-:S04]  /*00a0*/  IMAD.HI R2, R9, 0x78787879, RZ ;  /* 0x7878787909027827 */ /* 0x000fc800078e02ff */
[----:B------:R-:W-:Y:S01]  /*00b0*/  IMAD.HI R5, R0, 0x78787879, RZ ;  /* 0x7878787900057827 */ /* 0x000fe200078e02ff */
[----:B------:R-:W-:-:S04]  /*00c0*/  SHF.R.U32.HI R3, RZ, 0x1f, R2 ;  /* 0x0000001fff037819 */ /* 0x000fc80000011602 */
[----:B------:R-:W-:Y:S02]  /*00d0*/  SHF.R.U32.HI R6, RZ, 0x1f, R5 ;  /* 0x0000001fff067819 */ /* 0x000fe40000011605 */
[----:B------:R-:W-:Y:S02]  /*00e0*/  LEA.HI.SX32 R4, R2, R3, 0x1b ;  /* 0x0000000302047211 */ /* 0x000fe400078fdaff */
[----:B------:R-:W1:Y:S01]  /*00f0*/  LDC.64 R2, c[0x0][0x210] ;  /* 0x00008400ff027b82 */ /* 0x000e620000000a00 */
[----:B------:R-:W-:Y:S02]  /*0100*/  LEA.HI.SX32 R7, R5, R6, 0x1b ;  /* 0x0000000605077211 */ /* 0x000fe400078fdaff */
[----:B------:R-:W-:-:S03]  /*0110*/  IMAD R5, R4, -0x44, R9 ;  /* 0xffffffbc04057824 */ /* 0x000fc600078e0209 */
[----:B------:R-:W-:Y:S02]  /*0120*/  IMAD R7, R7, -0x44, R0 ;  /* 0xffffffbc07077824 */ /* 0x000fe400078e0200 */
[----:B------:R-:W-:Y:S02]  /*0130*/  IADD3 R5, R5, -0x3f, RZ ;  /* 0xffffffc105057810 */ /* 0x000fe40007ffe0ff */
[----:B------:R-:W-:Y:S02]  /*0140*/  VIADD R7, R7, 0xffffffc1 ;  /* 0xffffffc107077836 */ /* 0x000fe40000000000 */
[----:B------:R-:W-:-:S03]  /*0150*/  IABS R5, R5 ;  /* 0x0000000500057213 */ /* 0x000fc60000000000 */
[----:B------:R-:W-:Y:S02]  /*0160*/  IABS R7, R7 ;  /* 0x0000000700077213 */ /* 0x000fe40000000000 */
[----:B------:R-:W-:-:S03]  /*0170*/  LEA R5, R4, -R5, 0x6 ;  /* 0x8000000504057211 */ /* 0x000fc600078e30ff */
[----:B------:R-:W-:Y:S02]  /*0180*/  IMAD R7, R4, 0x40, -R7 ;  /* 0x0000004004077824 */ /* 0x000fe400078e0a07 */
[----:B-1----:R-:W-:-:S04]  /*0190*/  IMAD.WIDE R4, R5, 0x4, R2 ;  /* 0x0000000405047825 */ /* 0x002fc800078e0202 */
[----:B------:R-:W-:Y:S01]  /*01a0*/  IMAD.WIDE R2, R7, 0x4, R2 ;  /* 0x0000000407027825 */ /* 0x000fe200078e0202 */
[----:B------:R1:W5:Y:S01]  /*01b0*/  @!P0 LDG.E R10, desc[UR4][R4.64+0xfc] ;  /* 0x0000fc04040a8981 */ /* 0x000362000c1e1900 */
[----:B------:R-:W2:Y:S03]  /*01c0*/  LDC.64 R6, c[0x0][0x218] ;  /* 0x00008600ff067b82 */ /* 0x000ea60000000a00 */
[----:B------:R1:W5:Y:S01]  /*01d0*/  @!P0 LDG.E R11, desc[UR4][R2.64+0xfc] ;  /* 0x0000fc04020b8981 */ /* 0x000362000c1e1900 */
[----:B--2---:R-:W-:Y:S01]  /*01e0*/  IMAD.WIDE R6, R9, 0x4, R6 ;  /* 0x0000000409067825 */ /* 0x004fe200078e0206 */
[----:B-1----:R-:W-:Y:S06]  /*01f0*/  @P0 EXIT ;  /* 0x000000000000094d */ /* 0x002fec0003800000 */
[----:B-----5:R-:W-:Y:S01]  /*0200*/  STG.E.64 desc[UR4][R6.64], R10 ;  /* 0x0000000a06007986 */ /* 0x020fe2000c101b04 */
[----:B------:R-:W-:Y:S05]  /*0210*/  EXIT ;  /* 0x000000000000794d */ /* 0x000fea0003800000 */
.L_x_0:
[----:B------:R-:W-:-:S00]  /*0220*/  BRA `(.L_x_0) ;  /* 0xfffffffc00fc7947 */ /* 0x000fc0000383ffff */
[----:B------:R-:W-:-:S00]  /*0230*/  NOP ;  /* 0x0000000000007918 */ /* 0x000fc00000000000 */
        /* <DEDUP_REMOVED lines=12> */
.L_x_1:


//--------------------- .nv.constant0.triton_poi_fused_reflection_pad1d_43 --------------------------
	.section	.nv.constant0.triton_poi_fused_reflection_pad1d_43,"a",@progbits
	.sectionflags	@""
	.align	4
.nv.constant0.triton_poi_fused_reflection_pad1d_43:
	.zero		548
